	.headerflags	@"EF_CUDA_TEXMODE_UNIFIED EF_CUDA_64BIT_ADDRESS EF_CUDA_ACCELERATORS EF_CUDA_SM90 EF_CUDA_VIRTUAL_SM(EF_CUDA_SM90)"
	.elftype	@"ET_EXEC"


//--------------------- .nv.info                  --------------------------
	.section	.nv.info,"",@"SHT_CUDA_INFO"
	.align	4


	//----- nvinfo : EIATTR_REGCOUNT
	.align		4
        /*0000*/ 	.byte	0x04, 0x2f
        /*0002*/ 	.short	(.L_1 - .L_0)
	.align		4
.L_0:
        /*0004*/ 	.word	index@(triton_poi_fused_cat_13)
        /*0008*/ 	.word	0x00000012


	//----- nvinfo : EIATTR_MIN_STACK_SIZE
	.align		4
.L_1:
        /*000c*/ 	.byte	0x04, 0x12
        /*000e*/ 	.short	(.L_3 - .L_2)
	.align		4
.L_2:
        /*0010*/ 	.word	index@(triton_poi_fused_cat_13)
        /*0014*/ 	.word	0x00000000


	//----- nvinfo : EIATTR_FRAME_SIZE
	.align		4
.L_3:
        /*0018*/ 	.byte	0x04, 0x11
        /*001a*/ 	.short	(.L_5 - .L_4)
	.align		4
.L_4:
        /*001c*/ 	.word	index@(triton_poi_fused_cat_13)
        /*0020*/ 	.word	0x00000000


	//----- nvinfo : EIATTR_MIN_STACK_SIZE
	.align		4
.L_5:
        /*0024*/ 	.byte	0x04, 0x12
        /*0026*/ 	.short	(.L_7 - .L_6)
	.align		4
.L_6:
        /*0028*/ 	.word	index@(triton_poi_fused_cat_13)
        /*002c*/ 	.word	0x00000000
.L_7:


//--------------------- .nv.info.triton_poi_fused_cat_13 --------------------------
	.section	.nv.info.triton_poi_fused_cat_13,"",@"SHT_CUDA_INFO"
	.sectionflags	@""
	.align	4


	//----- nvinfo : EIATTR_CUDA_API_VERSION
	.align		4
        /*0000*/ 	.byte	0x04, 0x37
        /*0002*/ 	.short	(.L_9 - .L_8)
.L_8:
        /*0004*/ 	.word	0x0000007c


	//----- nvinfo : EIATTR_KPARAM_INFO
	.align		4
.L_9:
        /*0008*/ 	.byte	0x04, 0x17
        /*000a*/ 	.short	(.L_11 - .L_10)
.L_10:
        /*000c*/ 	.word	0x00000000
        /*0010*/ 	.short	0x0004
        /*0012*/ 	.short	0x0020
        /*0014*/ 	.byte	0x00, 0xf0, 0x11, 0x00


	//----- nvinfo : EIATTR_KPARAM_INFO
	.align		4
.L_11:
        /*0018*/ 	.byte	0x04, 0x17
        /*001a*/ 	.short	(.L_13 - .L_12)
.L_12:
        /*001c*/ 	.word	0x00000000
        /*0020*/ 	.short	0x0003
        /*0022*/ 	.short	0x0018
        /*0024*/ 	.byte	0x00, 0xf4, 0x21, 0x00


	//----- nvinfo : EIATTR_KPARAM_INFO
	.align		4
.L_13:
        /*0028*/ 	.byte	0x04, 0x17
        /*002a*/ 	.short	(.L_15 - .L_14)
.L_14:
        /*002c*/ 	.word	0x00000000
        /*0030*/ 	.short	0x0002
        /*0032*/ 	.short	0x0010
        /*0034*/ 	.byte	0x00, 0xf4, 0x21, 0x00


	//----- nvinfo : EIATTR_KPARAM_INFO
	.align		4
.L_15:
        /*0038*/ 	.byte	0x04, 0x17
        /*003a*/ 	.short	(.L_17 - .L_16)
.L_16:
        /*003c*/ 	.word	0x00000000
        /*0040*/ 	.short	0x0001
        /*0042*/ 	.short	0x0008
        /*0044*/ 	.byte	0x00, 0xf4, 0x21, 0x00


	//----- nvinfo : EIATTR_KPARAM_INFO
	.align		4
.L_17:
        /*0048*/ 	.byte	0x04, 0x17
        /*004a*/ 	.short	(.L_19 - .L_18)
.L_18:
        /*004c*/ 	.word	0x00000000
        /*0050*/ 	.short	0x0000
        /*0052*/ 	.short	0x0000
        /*0054*/ 	.byte	0x00, 0xf4, 0x21, 0x00


	//----- nvinfo : EIATTR_SPARSE_MMA_MASK
	.align		4
.L_19:
        /*0058*/ 	.byte	0x03, 0x50
        /*005a*/ 	.short	0x0000


	//----- nvinfo : EIATTR_MAXREG_COUNT
	.align		4
        /*005c*/ 	.byte	0x03, 0x1b
        /*005e*/ 	.short	0x00ff


	//----- nvinfo : EIATTR_EXIT_INSTR_OFFSETS
	.align		4
        /*0060*/ 	.byte	0x04, 0x1c
        /*0062*/ 	.short	(.L_21 - .L_20)


	//   ....[0]....
.L_20:
        /*0064*/ 	.word	0x00000340


	//   ....[1]....
        /*0068*/ 	.word	0x00000360


	//----- nvinfo : EIATTR_REQNTID
	.align		4
.L_21:
        /*006c*/ 	.byte	0x04, 0x10
        /*006e*/ 	.short	(.L_23 - .L_22)
.L_22:
        /*0070*/ 	.word	0x00000080
        /*0074*/ 	.word	0x00000001
        /*0078*/ 	.word	0x00000001


	//----- nvinfo : EIATTR_CBANK_PARAM_SIZE
	.align		4
.L_23:
        /*007c*/ 	.byte	0x03, 0x19
        /*007e*/ 	.short	0x0024


	//----- nvinfo : EIATTR_PARAM_CBANK
	.align		4
        /*0080*/ 	.byte	0x04, 0x0a
        /*0082*/ 	.short	(.L_25 - .L_24)
	.align		4
.L_24:
        /*0084*/ 	.word	index@(.nv.constant0.triton_poi_fused_cat_13)
        /*0088*/ 	.short	0x0210
        /*008a*/ 	.short	0x0024


	//----- nvinfo : EIATTR_SW_WAR
	.align		4
.L_25:
        /*008c*/ 	.byte	0x04, 0x36
        /*008e*/ 	.short	(.L_27 - .L_26)
.L_26:
        /*0090*/ 	.word	0x00000008
.L_27:


//--------------------- .nv.callgraph             --------------------------
	.section	.nv.callgraph,"",@"SHT_CUDA_CALLGRAPH"
	.align	4
	.sectionentsize	8
	.align		4
        /*0000*/ 	.word	0x00000000
	.align		4
        /*0004*/ 	.word	0xffffffff
	.align		4
        /*0008*/ 	.word	0x00000000
	.align		4
        /*000c*/ 	.word	0xfffffffe
	.align		4
        /*0010*/ 	.word	0x00000000
	.align		4
        /*0014*/ 	.word	0xfffffffd
	.align		4
        /*0018*/ 	.word	0x00000000
	.align		4
        /*001c*/ 	.word	0xfffffffc


//--------------------- .text.triton_poi_fused_cat_13 --------------------------
	.section	.text.triton_poi_fused_cat_13,"ax",@progbits
	.align	128
        .global         triton_poi_fused_cat_13
        .type           triton_poi_fused_cat_13,@function
        .size           triton_poi_fused_cat_13,(.L_x_1 - triton_poi_fused_cat_13)
        .other          triton_poi_fused_cat_13,@"STO_CUDA_ENTRY STV_DEFAULT"
triton_poi_fused_cat_13:
.text.triton_poi_fused_cat_13:
[----:B------:R-:W0:Y:S02]  /*0000*/  LDC R1, c[0x0][0x28] ;  /* 0x00000a00ff017b82 */ /* 0x000e240000000800 */
[----:B------:R-:W1:Y:S01]  /*0010*/  S2R R0, SR_TID.X ;  /* 0x0000000000007919 */ /* 0x000e620000002100 */
[----:B------:R-:W2:Y:S01]  /*0020*/  LDC.64 R4, c[0x0][0x210] ;  /* 0x00008400ff047b82 */ /* 0x000ea20000000a00 */
[----:B------:R-:W-:Y:S01]  /*0030*/  ULDC.64 UR6, c[0x0][0x220] ;  /* 0x0000880000067ab9 */ /* 0x000fe20000000a00 */
[----:B------:R-:W-:Y:S01]  /*0040*/  IMAD.MOV.U32 R13, RZ, RZ, RZ ;  /* 0x000000ffff0d7224 */ /* 0x000fe200078e00ff */
[----:B------:R-:W3:Y:S01]  /*0050*/  S2R R3, SR_CTAID.X ;  /* 0x0000000000037919 */ /* 0x000ee20000002500 */
[----:B------:R-:W-:Y:S01]  /*0060*/  ULDC.64 UR4, c[0x0][0x208] ;  /* 0x0000820000047ab9 */ /* 0x000fe20000000a00 */
[----:B-1----:R-:W-:Y:S02]  /*0070*/  LOP3.LUT R0, R0, 0x7f, RZ, 0xc0, !PT ;  /* 0x0000007f00007812 */ /* 0x002fe400078ec0ff */
[----:B---3--:R-:W-:-:S03]  /*0080*/  SHF.R.S32.HI R7, RZ, 0x18, R3 ;  /* 0x00000018ff077819 */ /* 0x008fc60000011403 */
[----:B------:R-:W-:Y:S01]  /*0090*/  IMAD R0, R3, 0x80, R0 ;  /* 0x0000008003007824 */ /* 0x000fe200078e0200 */
[----:B------:R-:W-:-:S04]  /*00a0*/  SGXT R7, R7, 0x1 ;  /* 0x000000010707781a */ /* 0x000fc80000000200 */
[----:B------:R-:W-:Y:S02]  /*00b0*/  ISETP.GE.AND P1, PT, R0, 0x400, PT ;  /* 0x000004000000780c */ /* 0x000fe40003f26270 */
[CC--:B------:R-:W-:Y:S02]  /*00c0*/  LEA.HI R6, R7.reuse, R0.reuse, RZ, 0x3 ;  /* 0x0000000007067211 */ /* 0x0c0fe400078f18ff */
[----:B------:R-:W-:Y:S02]  /*00d0*/  LEA.HI R7, R7, R0, RZ, 0x8 ;  /* 0x0000000007077211 */ /* 0x000fe400078f40ff */
[--C-:B------:R-:W-:Y:S02]  /*00e0*/  SHF.R.S32.HI R8, RZ, 0x3, R6.reuse ;  /* 0x00000003ff087819 */ /* 0x100fe40000011406 */
[----:B------:R-:W-:Y:S02]  /*00f0*/  SHF.R.S32.HI R3, RZ, 0x1f, R6 ;  /* 0x0000001fff037819 */ /* 0x000fe40000011406 */
[----:B------:R-:W-:-:S02]  /*0100*/  LOP3.LUT R9, R6, 0xfffffff8, RZ, 0xc0, !PT ;  /* 0xfffffff806097812 */ /* 0x000fc400078ec0ff */
[----:B------:R-:W-:Y:S02]  /*0110*/  LEA.HI R10, R3, R8, RZ, 0x5 ;  /* 0x00000008030a7211 */ /* 0x000fe400078f28ff */
[----:B------:R-:W1:Y:S01]  /*0120*/  LDC.64 R2, c[0x0][0x218] ;  /* 0x00008600ff027b82 */ /* 0x000e620000000a00 */
[----:B------:R-:W-:Y:S01]  /*0130*/  SHF.R.S32.HI R7, RZ, 0x8, R7 ;  /* 0x00000008ff077819 */ /* 0x000fe20000011407 */
[----:B------:R-:W-:Y:S01]  /*0140*/  IMAD.IADD R6, R0, 0x1, -R9 ;  /* 0x0000000100067824 */ /* 0x000fe200078e0a09 */
[----:B------:R-:W-:-:S03]  /*0150*/  LOP3.LUT R11, R10, 0xffffffe0, RZ, 0xc0, !PT ;  /* 0xffffffe00a0b7812 */ /* 0x000fc600078ec0ff */
[C---:B------:R-:W-:Y:S01]  /*0160*/  IMAD.SHL.U32 R9, R6.reuse, 0x20, RZ ;  /* 0x0000002006097824 */ /* 0x040fe200078e00ff */
[----:B------:R-:W-:Y:S01]  /*0170*/  ISETP.LT.AND P0, PT, R6, 0x4, !P1 ;  /* 0x000000040600780c */ /* 0x000fe20004f01270 */
[----:B------:R-:W-:Y:S02]  /*0180*/  IMAD.IADD R12, R8, 0x1, -R11 ;  /* 0x00000001080c7824 */ /* 0x000fe400078e0a0b */
[C---:B------:R-:W-:Y:S02]  /*0190*/  IMAD.SHL.U32 R8, R7.reuse, 0x80, RZ ;  /* 0x0000008007087824 */ /* 0x040fe400078e00ff */
[----:B------:R-:W-:Y:S01]  /*01a0*/  IMAD R7, R7, 0x4, R6 ;  /* 0x0000000407077824 */ /* 0x000fe200078e0206 */
[----:B------:R-:W-:Y:S02]  /*01b0*/  ISETP.LT.AND P2, PT, R12, 0x10, P0 ;  /* 0x000000100c00780c */ /* 0x000fe40000741270 */
[----:B------:R-:W-:Y:S01]  /*01c0*/  SHF.R.S32.HI R10, RZ, 0x1f, R8 ;  /* 0x0000001fff0a7819 */ /* 0x000fe20000011408 */
[--C-:B------:R-:W-:Y:S01]  /*01d0*/  IMAD.U32 R7, R7, 0x10, R12.reuse ;  /* 0x0000001007077824 */ /* 0x100fe200078e000c */
[----:B------:R-:W-:-:S02]  /*01e0*/  IADD3 R11, P3, P4, R8, R9, R12 ;  /* 0x00000009080b7210 */ /* 0x000fc40007c7e00c */
[----:B------:R-:W-:Y:S01]  /*01f0*/  SHF.R.S32.HI R8, RZ, 0x1f, R9 ;  /* 0x0000001fff087819 */ /* 0x000fe20000011409 */
[C---:B--2---:R-:W-:Y:S01]  /*0200*/  IMAD.WIDE R4, R7.reuse, 0x4, R4 ;  /* 0x0000000407047825 */ /* 0x044fe200078e0204 */
[----:B------:R-:W-:Y:S02]  /*0210*/  SHF.R.S32.HI R9, RZ, 0x1f, R12 ;  /* 0x0000001fff097819 */ /* 0x000fe4000001140c */
[----:B------:R-:W-:Y:S01]  /*0220*/  ISETP.GT.AND P0, PT, R12, 0xf, P0 ;  /* 0x0000000f0c00780c */ /* 0x000fe20000704270 */
[----:B-1----:R-:W-:Y:S01]  /*0230*/  IMAD.WIDE R2, R7, 0x4, R2 ;  /* 0x0000000407027825 */ /* 0x002fe200078e0202 */
[----:B------:R-:W-:Y:S02]  /*0240*/  IADD3.X R10, R10, R8, R9, P3, P4 ;  /* 0x000000080a0a7210 */ /* 0x000fe40001fe8409 */
[----:B------:R-:W-:Y:S01]  /*0250*/  ISETP.GT.AND P3, PT, R6, 0x3, !P1 ;  /* 0x000000030600780c */ /* 0x000fe20004f64270 */
[----:B------:R-:W-:Y:S01]  /*0260*/  IMAD.MOV.U32 R7, RZ, RZ, RZ ;  /* 0x000000ffff077224 */ /* 0x000fe200078e00ff */
[----:B------:R-:W-:Y:S01]  /*0270*/  LEA R8, P4, R11, UR6, 0x2 ;  /* 0x000000060b087c11 */ /* 0x000fe2000f8810ff */
[----:B------:R-:W-:-:S03]  /*0280*/  IMAD.MOV.U32 R14, RZ, RZ, RZ ;  /* 0x000000ffff0e7224 */ /* 0x000fc600078e00ff */
[----:B------:R-:W-:Y:S01]  /*0290*/  LEA.HI.X R9, R11, UR7, R10, 0x2, P4 ;  /* 0x000000070b097c11 */ /* 0x000fe2000a0f140a */
[----:B------:R-:W2:Y:S01]  /*02a0*/  @P2 LDG.E.EL R7, desc[UR4][R4.64] ;  /* 0x0000000404072981 */ /* 0x000ea2000c2e1900 */
[----:B------:R-:W1:Y:S03]  /*02b0*/  LDC.64 R10, c[0x0][0x228] ;  /* 0x00008a00ff0a7b82 */ /* 0x000e660000000a00 */
[----:B------:R-:W3:Y:S04]  /*02c0*/  @P0 LDG.E.EL R13, desc[UR4][R2.64+-0x40] ;  /* 0xffffc004020d0981 */ /* 0x000ee8000c2e1900 */
[----:B------:R-:W4:Y:S01]  /*02d0*/  @P3 LDG.E.EL R14, desc[UR4][R8.64+-0x200] ;  /* 0xfffe0004080e3981 */ /* 0x000f22000c2e1900 */
[----:B------:R-:W-:-:S02]  /*02e0*/  ISETP.GE.AND P4, PT, R12, 0x10, PT ;  /* 0x000000100c00780c */ /* 0x000fc40003f86270 */
[----:B------:R-:W-:Y:S02]  /*02f0*/  ISETP.GE.AND P5, PT, R6, 0x4, PT ;  /* 0x000000040600780c */ /* 0x000fe40003fa6270 */
[----:B--2---:R-:W-:Y:S01]  /*0300*/  SEL R15, R7, RZ, P2 ;  /* 0x000000ff070f7207 */ /* 0x004fe20001000000 */
[----:B-1----:R-:W-:-:S08]  /*0310*/  IMAD.WIDE R6, R0, 0x4, R10 ;  /* 0x0000000400067825 */ /* 0x002fd000078e020a */
[----:B---3--:R-:W-:Y:S02]  /*0320*/  @P4 SEL R15, R13, RZ, P0 ;  /* 0x000000ff0d0f4207 */ /* 0x008fe40000000000 */
[----:B----4-:R-:W-:Y:S01]  /*0330*/  @P5 SEL R15, R14, RZ, P3 ;  /* 0x000000ff0e0f5207 */ /* 0x010fe20001800000 */
[----:B------:R-:W-:Y:S06]  /*0340*/  @P1 EXIT ;  /* 0x000000000000194d */ /* 0x000fec0003800000 */
[----:B------:R-:W-:Y:S01]  /*0350*/  STG.E desc[UR4][R6.64], R15 ;  /* 0x0000000f06007986 */ /* 0x000fe2000c101904 */
[----:B------:R-:W-:Y:S05]  /*0360*/  EXIT ;  /* 0x000000000000794d */ /* 0x000fea0003800000 */
.L_x_0:
[----:B------:R-:W-:-:S00]  /*0370*/  BRA `(.L_x_0) ;  /* 0xfffffffc00fc7947 */ /* 0x000fc0000383ffff */
[----:B------:R-:W-:-:S00]  /*0380*/  NOP ;  /* 0x0000000000007918 */ /* 0x000fc00000000000 */
[----:B------:R-:W-:-:S00]  /*0390*/  NOP ;  /* 0x0000000000007918 */ /* 0x000fc00000000000 */
[----:B------:R-:W-:-:S00]  /*03a0*/  NOP ;  /* 0x0000000000007918 */ /* 0x000fc00000000000 */
[----:B------:R-:W-:-:S00]  /*03b0*/  NOP ;  /* 0x0000000000007918 */ /* 0x000fc00000000000 */
[----:B------:R-:W-:-:S00]  /*03c0*/  NOP ;  /* 0x0000000000007918 */ /* 0x000fc00000000000 */
[----:B------:R-:W-:-:S00]  /*03d0*/  NOP ;  /* 0x0000000000007918 */ /* 0x000fc00000000000 */
[----:B------:R-:W-:-:S00]  /*03e0*/  NOP ;  /* 0x0000000000007918 */ /* 0x000fc00000000000 */
[----:B------:R-:W-:-:S00]  /*03f0*/  NOP ;  /* 0x0000000000007918 */ /* 0x000fc00000000000 */
.L_x_1:


//--------------------- .nv.constant0.triton_poi_fused_cat_13 --------------------------
	.section	.nv.constant0.triton_poi_fused_cat_13,"a",@progbits
	.sectionflags	@""
	.align	4
.nv.constant0.triton_poi_fused_cat_13:
	.zero		564
